	.version 1.4
	.target sm_10, map_f64_to_f32

	.entry testExternalKernel (
		.param .u64 __cudaparm_testExternalKernel_A,
		.param .s32 __cudaparm_testExternalKernel_N)
	{
	.reg .u16 %rh<4>;
	.reg .u32 %r<7>;
	.reg .u64 %rd<6>;
	.reg .pred %p<3>;
	.loc	15	10	0
$LBB1_testExternalKernel:
	mov.u16 	%rh1, %ctaid.x;
	mov.u16 	%rh2, %ntid.x;
	mul.wide.u16 	%r1, %rh1, %rh2;
	cvt.u32.u16 	%r2, %tid.x;
	add.u32 	%r3, %r2, %r1;
	ld.param.s32 	%r4, [__cudaparm_testExternalKernel_N];
	setp.le.s32 	%p1, %r4, %r3;
	@%p1 bra 	$Lt_0_1026;
	.loc	15	13	0
	mul.lo.s32 	%r5, %r3, 4;
	ld.param.u64 	%rd1, [__cudaparm_testExternalKernel_A];
	cvt.u64.s32 	%rd2, %r3;
	mul.lo.u64 	%rd3, %rd2, 4;
	add.u64 	%rd4, %rd1, %rd3;
	st.global.s32 	[%rd4+0], %r5;
$Lt_0_1026:
	.loc	15	15	0
	exit;
$LDWend_testExternalKernel:
	} // testExternalKernel



// ===== COMPILED SASS (sm_100) =====

	.target	sm_100

	.elftype	@"ET_EXEC"


//--------------------- .note.nv.tkinfo           --------------------------
	.section	.note.nv.tkinfo,"",@"SHT_NOTE"
	.sectionflags	@"SHF_NOTE_NV_TKINFO"
	.tkinfo
        /*0018*/ 	.word	0x00000002
        /*0030*/ 	.string	""
        /*0030*/ 	.string	"ptxas"
        /*0030*/ 	.string	"Cuda compilation tools, release 13.0, V13.0.88"
        /*0030*/ 	.string	"Build cuda_13.0.r13.0/compiler.36424714_0"
        /*0030*/ 	.string	"-arch sm_100 "



//--------------------- .note.nv.cuinfo           --------------------------
	.section	.note.nv.cuinfo,"",@"SHT_NOTE"
	.sectionflags	@"SHF_NOTE_NV_CUINFO"
        /*0018*/ 	.short	0x0002
        /*001a*/ 	.short	0x000a
        /*001c*/ 	.short	0x0082
	.zero		2


//--------------------- .nv.info                  --------------------------
	.section	.nv.info,"",@"SHT_CUDA_INFO"
	.align	4


	//----- nvinfo : EIATTR_REGCOUNT
	.align		4
        /*0000*/ 	.byte	0x04, 0x2f
        /*0002*/ 	.short	(.L_1 - .L_0)
	.align		4
.L_0:
        /*0004*/ 	.word	index@(testExternalKernel)
        /*0008*/ 	.word	0x0000000a


	//----- nvinfo : EIATTR_FRAME_SIZE
	.align		4
.L_1:
        /*000c*/ 	.byte	0x04, 0x11
        /*000e*/ 	.short	(.L_3 - .L_2)
	.align		4
.L_2:
        /*0010*/ 	.word	index@(testExternalKernel)
        /*0014*/ 	.word	0x00000000


	//----- nvinfo : EIATTR_MIN_STACK_SIZE
	.align		4
.L_3:
        /*0018*/ 	.byte	0x04, 0x12
        /*001a*/ 	.short	(.L_5 - .L_4)
	.align		4
.L_4:
        /*001c*/ 	.word	index@(testExternalKernel)
        /*0020*/ 	.word	0x00000000
.L_5:


//--------------------- .nv.compat                --------------------------
	.section	.nv.compat,"",@"SHT_CUDA_COMPAT_INFO"
	.align	4
        /*0000*/ 	.byte	0x02, 0x09, 0x00, 0x00, 0x02, 0x02, 0x01, 0x00, 0x02, 0x05, 0x05, 0x00, 0x03, 0x07, 0x01, 0x01
        /*0010*/ 	.byte	0x02, 0x03, 0x00, 0x00, 0x02, 0x06, 0x01, 0x00, 0x04, 0x0b, 0x08, 0x00, 0x09, 0x00, 0x00, 0x00
        /*0020*/ 	.byte	0x00, 0x00, 0x00, 0x00


//--------------------- .nv.info.testExternalKernel --------------------------
	.section	.nv.info.testExternalKernel,"",@"SHT_CUDA_INFO"
	.sectionflags	@""
	.align	4


	//----- nvinfo : EIATTR_CUDA_API_VERSION
	.align		4
        /*0000*/ 	.byte	0x04, 0x37
        /*0002*/ 	.short	(.L_7 - .L_6)
.L_6:
        /*0004*/ 	.word	0x00000082


	//----- nvinfo : EIATTR_KPARAM_INFO
	.align		4
.L_7:
        /*0008*/ 	.byte	0x04, 0x17
        /*000a*/ 	.short	(.L_9 - .L_8)
.L_8:
        /*000c*/ 	.word	0x00000000
        /*0010*/ 	.short	0x0001
        /*0012*/ 	.short	0x0008
        /*0014*/ 	.byte	0x00, 0xf0, 0x11, 0x00


	//----- nvinfo : EIATTR_KPARAM_INFO
	.align		4
.L_9:
        /*0018*/ 	.byte	0x04, 0x17
        /*001a*/ 	.short	(.L_11 - .L_10)
.L_10:
        /*001c*/ 	.word	0x00000000
        /*0020*/ 	.short	0x0000
        /*0022*/ 	.short	0x0000
        /*0024*/ 	.byte	0x00, 0xf0, 0x21, 0x00


	//----- nvinfo : EIATTR_SPARSE_MMA_MASK
	.align		4
.L_11:
        /*0028*/ 	.byte	0x03, 0x50
        /*002a*/ 	.short	0x0000


	//----- nvinfo : EIATTR_MAXREG_COUNT
	.align		4
        /*002c*/ 	.byte	0x03, 0x1b
        /*002e*/ 	.short	0x00ff


	//----- nvinfo : EIATTR_MERCURY_ISA_VERSION
	.align		4
        /*0030*/ 	.byte	0x03, 0x5f
        /*0032*/ 	.short	0x0101


	//----- nvinfo : EIATTR_VRC_CTA_INIT_COUNT
	.align		4
        /*0034*/ 	.byte	0x02, 0x4a
	.zero		1
	.zero		1


	//----- nvinfo : EIATTR_EXIT_INSTR_OFFSETS
	.align		4
        /*0038*/ 	.byte	0x04, 0x1c
        /*003a*/ 	.short	(.L_13 - .L_12)


	//   ....[0]....
.L_12:
        /*003c*/ 	.word	0x000000a0


	//   ....[1]....
        /*0040*/ 	.word	0x00000130


	//----- nvinfo : EIATTR_CBANK_PARAM_SIZE
	.align		4
.L_13:
        /*0044*/ 	.byte	0x03, 0x19
        /*0046*/ 	.short	0x000c


	//----- nvinfo : EIATTR_PARAM_CBANK
	.align		4
        /*0048*/ 	.byte	0x04, 0x0a
        /*004a*/ 	.short	(.L_15 - .L_14)
	.align		4
.L_14:
        /*004c*/ 	.word	index@(.nv.constant0.testExternalKernel)
        /*0050*/ 	.short	0x0380
        /*0052*/ 	.short	0x000c


	//----- nvinfo : EIATTR_SW_WAR
	.align		4
.L_15:
        /*0054*/ 	.byte	0x04, 0x36
        /*0056*/ 	.short	(.L_17 - .L_16)
.L_16:
        /*0058*/ 	.word	0x00000008
.L_17:


//--------------------- .nv.callgraph             --------------------------
	.section	.nv.callgraph,"",@"SHT_CUDA_CALLGRAPH"
	.align	4
	.sectionentsize	8
	.align		4
        /*0000*/ 	.word	0x00000000
	.align		4
        /*0004*/ 	.word	0xffffffff
	.align		4
        /*0008*/ 	.word	0x00000000
	.align		4
        /*000c*/ 	.word	0xfffffffe
	.align		4
        /*0010*/ 	.word	0x00000000
	.align		4
        /*0014*/ 	.word	0xfffffffd
	.align		4
        /*0018*/ 	.word	0x00000000
	.align		4
        /*001c*/ 	.word	0xfffffffc


//--------------------- .text.testExternalKernel  --------------------------
	.section	.text.testExternalKernel,"ax",@progbits
	.align	128
.text.testExternalKernel:
        .type           testExternalKernel,@function
        .size           testExternalKernel,(.L_x_1 - testExternalKernel)
        .other          testExternalKernel,@"STO_CUDA_ENTRY STV_DEFAULT"
testExternalKernel:
[----:B------:R-:W-:Y:S01]  /*0000*/  LDC R1, c[0x0][0x37c] ;  /* 0x0000df00ff017b82 */ /* 0x000fe20000000800 */
[----:B------:R-:W0:Y:S07]  /*0010*/  S2R R0, SR_TID.X ;  /* 0x0000000000007919 */ /* 0x000e2e0000002100 */
[----:B------:R-:W1:Y:S01]  /*0020*/  S2UR UR4, SR_CTAID.X ;  /* 0x00000000000479c3 */ /* 0x000e620000002500 */
[----:B------:R-:W2:Y:S07]  /*0030*/  LDCU UR5, c[0x0][0x388] ;  /* 0x00007100ff0577ac */ /* 0x000eae0008000800 */
[----:B------:R-:W3:Y:S01]  /*0040*/  LDC R5, c[0x0][0x360] ;  /* 0x0000d800ff057b82 */ /* 0x000ee20000000800 */
[----:B-1----:R-:W-:Y:S01]  /*0050*/  ULOP3.LUT UR4, UR4, 0xffff, URZ, 0xc0, !UPT ;  /* 0x0000ffff04047892 */ /* 0x002fe2000f8ec0ff */
[----:B0-----:R-:W-:-:S02]  /*0060*/  LOP3.LUT R0, R0, 0xffff, RZ, 0xc0, !PT ;  /* 0x0000ffff00007812 */ /* 0x001fc400078ec0ff */
[----:B---3--:R-:W-:-:S05]  /*0070*/  LOP3.LUT R5, R5, 0xffff, RZ, 0xc0, !PT ;  /* 0x0000ffff05057812 */ /* 0x008fca00078ec0ff */
[----:B------:R-:W-:-:S05]  /*0080*/  IMAD R5, R5, UR4, R0 ;  /* 0x0000000405057c24 */ /* 0x000fca000f8e0200 */
[----:B--2---:R-:W-:-:S13]  /*0090*/  ISETP.GE.AND P0, PT, R5, UR5, PT ;  /* 0x0000000505007c0c */ /* 0x004fda000bf06270 */
[----:B------:R-:W-:Y:S05]  /*00a0*/  @P0 EXIT ;  /* 0x000000000000094d */ /* 0x000fea0003800000 */
[----:B------:R-:W0:Y:S01]  /*00b0*/  LDC.64 R2, c[0x0][0x380] ;  /* 0x0000e000ff027b82 */ /* 0x000e220000000a00 */
[----:B------:R-:W1:Y:S01]  /*00c0*/  LDCU.64 UR4, c[0x0][0x358] ;  /* 0x00006b00ff0477ac */ /* 0x000e620008000a00 */
[----:B------:R-:W-:-:S05]  /*00d0*/  SHF.R.S32.HI R0, RZ, 0x1f, R5 ;  /* 0x0000001fff007819 */ /* 0x000fca0000011405 */
[----:B------:R-:W-:Y:S02]  /*00e0*/  IMAD.SHL.U32 R7, R0, 0x4, RZ ;  /* 0x0000000400077824 */ /* 0x000fe400078e00ff */
[----:B0-----:R-:W-:-:S04]  /*00f0*/  IMAD.WIDE.U32 R2, R5, 0x4, R2 ;  /* 0x0000000405027825 */ /* 0x001fc800078e0002 */
[----:B------:R-:W-:Y:S01]  /*0100*/  IMAD.SHL.U32 R5, R5, 0x4, RZ ;  /* 0x0000000405057824 */ /* 0x000fe200078e00ff */
[----:B------:R-:W-:-:S05]  /*0110*/  IADD3 R3, PT, PT, R3, R7, RZ ;  /* 0x0000000703037210 */ /* 0x000fca0007ffe0ff */
[----:B-1----:R-:W-:Y:S01]  /*0120*/  STG.E desc[UR4][R2.64], R5 ;  /* 0x0000000502007986 */ /* 0x002fe2000c101904 */
[----:B------:R-:W-:Y:S05]  /*0130*/  EXIT ;  /* 0x000000000000794d */ /* 0x000fea0003800000 */
.L_x_0:
[----:B------:R-:W-:-:S00]  /*0140*/  BRA `(.L_x_0) ;  /* 0xfffffffc00fc7947 */ /* 0x000fc0000383ffff */
[----:B------:R-:W-:-:S00]  /*0150*/  NOP ;  /* 0x0000000000007918 */ /* 0x000fc00000000000 */
        /* <DEDUP_REMOVED lines=10> */
.L_x_1:


//--------------------- .nv.shared.reserved.0     --------------------------
	.section	.nv.shared.reserved.0,"aw",@nobits
	.weak		__nv_reservedSMEM_offset_0_alias
	.size		__nv_reservedSMEM_offset_0_alias, 0, 64
	.other		__nv_reservedSMEM_offset_0_alias,@"STO_CUDA_RESERVED_SHARED STV_DEFAULT"
__nv_reservedSMEM_offset_0_alias:
	.zero		0
	.zero		64


//--------------------- .nv.constant0.testExternalKernel --------------------------
	.section	.nv.constant0.testExternalKernel,"a",@progbits
	.sectionflags	@""
	.align	4
.nv.constant0.testExternalKernel:
	.zero		908


//--------------------- SYMBOLS --------------------------

	.type		.nv.reservedSmem.offset0,@object
	.size		.nv.reservedSmem.offset0,0x4
